	.headerflags	@"EF_CUDA_TEXMODE_UNIFIED EF_CUDA_64BIT_ADDRESS EF_CUDA_ACCELERATORS EF_CUDA_SM90 EF_CUDA_VIRTUAL_SM(EF_CUDA_SM90)"
	.elftype	@"ET_EXEC"


//--------------------- .nv.info                  --------------------------
	.section	.nv.info,"",@"SHT_CUDA_INFO"
	.align	4


	//----- nvinfo : EIATTR_REGCOUNT
	.align		4
        /*0000*/ 	.byte	0x04, 0x2f
        /*0002*/ 	.short	(.L_1 - .L_0)
	.align		4
.L_0:
        /*0004*/ 	.word	index@(triton_mm)
        /*0008*/ 	.word	0x00000028


	//----- nvinfo : EIATTR_MIN_STACK_SIZE
	.align		4
.L_1:
        /*000c*/ 	.byte	0x04, 0x12
        /*000e*/ 	.short	(.L_3 - .L_2)
	.align		4
.L_2:
        /*0010*/ 	.word	index@(triton_mm)
        /*0014*/ 	.word	0x00000000


	//----- nvinfo : EIATTR_FRAME_SIZE
	.align		4
.L_3:
        /*0018*/ 	.byte	0x04, 0x11
        /*001a*/ 	.short	(.L_5 - .L_4)
	.align		4
.L_4:
        /*001c*/ 	.word	index@(triton_mm)
        /*0020*/ 	.word	0x00000000


	//----- nvinfo : EIATTR_MIN_STACK_SIZE
	.align		4
.L_5:
        /*0024*/ 	.byte	0x04, 0x12
        /*0026*/ 	.short	(.L_7 - .L_6)
	.align		4
.L_6:
        /*0028*/ 	.word	index@(triton_mm)
        /*002c*/ 	.word	0x00000000
.L_7:


//--------------------- .nv.info.triton_mm        --------------------------
	.section	.nv.info.triton_mm,"",@"SHT_CUDA_INFO"
	.sectionflags	@""
	.align	4


	//----- nvinfo : EIATTR_CUDA_API_VERSION
	.align		4
        /*0000*/ 	.byte	0x04, 0x37
        /*0002*/ 	.short	(.L_9 - .L_8)
.L_8:
        /*0004*/ 	.word	0x0000007c


	//----- nvinfo : EIATTR_KPARAM_INFO
	.align		4
.L_9:
        /*0008*/ 	.byte	0x04, 0x17
        /*000a*/ 	.short	(.L_11 - .L_10)
.L_10:
        /*000c*/ 	.word	0x00000000
        /*0010*/ 	.short	0x0002
        /*0012*/ 	.short	0x0010
        /*0014*/ 	.byte	0x00, 0xf0, 0x21, 0x00


	//----- nvinfo : EIATTR_KPARAM_INFO
	.align		4
.L_11:
        /*0018*/ 	.byte	0x04, 0x17
        /*001a*/ 	.short	(.L_13 - .L_12)
.L_12:
        /*001c*/ 	.word	0x00000000
        /*0020*/ 	.short	0x0001
        /*0022*/ 	.short	0x0008
        /*0024*/ 	.byte	0x00, 0xf0, 0x21, 0x00


	//----- nvinfo : EIATTR_KPARAM_INFO
	.align		4
.L_13:
        /*0028*/ 	.byte	0x04, 0x17
        /*002a*/ 	.short	(.L_15 - .L_14)
.L_14:
        /*002c*/ 	.word	0x00000000
        /*0030*/ 	.short	0x0000
        /*0032*/ 	.short	0x0000
        /*0034*/ 	.byte	0x00, 0xf0, 0x21, 0x00


	//----- nvinfo : EIATTR_SPARSE_MMA_MASK
	.align		4
.L_15:
        /*0038*/ 	.byte	0x03, 0x50
        /*003a*/ 	.short	0x0000


	//----- nvinfo : EIATTR_MAXREG_COUNT
	.align		4
        /*003c*/ 	.byte	0x03, 0x1b
        /*003e*/ 	.short	0x00ff


	//----- nvinfo : EIATTR_EXIT_INSTR_OFFSETS
	.align		4
        /*0040*/ 	.byte	0x04, 0x1c
        /*0042*/ 	.short	(.L_17 - .L_16)


	//   ....[0]....
.L_16:
        /*0044*/ 	.word	0x00001bb0


	//   ....[1]....
        /*0048*/ 	.word	0x00001c00


	//----- nvinfo : EIATTR_MAX_THREADS
	.align		4
.L_17:
        /*004c*/ 	.byte	0x04, 0x05
        /*004e*/ 	.short	(.L_19 - .L_18)
.L_18:
        /*0050*/ 	.word	0x00000080
        /*0054*/ 	.word	0x00000001
        /*0058*/ 	.word	0x00000001


	//----- nvinfo : EIATTR_CBANK_PARAM_SIZE
	.align		4
.L_19:
        /*005c*/ 	.byte	0x03, 0x19
        /*005e*/ 	.short	0x0018


	//----- nvinfo : EIATTR_PARAM_CBANK
	.align		4
        /*0060*/ 	.byte	0x04, 0x0a
        /*0062*/ 	.short	(.L_21 - .L_20)
	.align		4
.L_20:
        /*0064*/ 	.word	index@(.nv.constant0.triton_mm)
        /*0068*/ 	.short	0x0210
        /*006a*/ 	.short	0x0018


	//----- nvinfo : EIATTR_SW_WAR
	.align		4
.L_21:
        /*006c*/ 	.byte	0x04, 0x36
        /*006e*/ 	.short	(.L_23 - .L_22)
.L_22:
        /*0070*/ 	.word	0x00000008
.L_23:


//--------------------- .nv.callgraph             --------------------------
	.section	.nv.callgraph,"",@"SHT_CUDA_CALLGRAPH"
	.align	4
	.sectionentsize	8
	.align		4
        /*0000*/ 	.word	0x00000000
	.align		4
        /*0004*/ 	.word	0xffffffff
	.align		4
        /*0008*/ 	.word	0x00000000
	.align		4
        /*000c*/ 	.word	0xfffffffe
	.align		4
        /*0010*/ 	.word	0x00000000
	.align		4
        /*0014*/ 	.word	0xfffffffd
	.align		4
        /*0018*/ 	.word	0x00000000
	.align		4
        /*001c*/ 	.word	0xfffffffc


//--------------------- .text.triton_mm           --------------------------
	.section	.text.triton_mm,"ax",@progbits
	.sectionflags	@"SHF_BARRIERS=1"
	.align	128
        .global         triton_mm
        .type           triton_mm,@function
        .size           triton_mm,(.L_x_2 - triton_mm)
        .other          triton_mm,@"STO_CUDA_ENTRY STV_DEFAULT"
triton_mm:
.text.triton_mm:
[----:B------:R-:W1:Y:S02]  /*0000*/  LDC R1, c[0x0][0x28] ;  /* 0x00000a00ff017b82 */ /* 0x000e640000000800 */
[----:B------:R-:W2:Y:S01]  /*0010*/  S2UR UR18, SR_CTAID.X ;  /* 0x00000000001279c3 */ /* 0x000ea20000002500 */
[----:B------:R-:W-:Y:S01]  /*0020*/  ULDC.64 UR16, c[0x0][0x208] ;  /* 0x0000820000107ab9 */ /* 0x000fe20000000a00 */
[----:B------:R-:W-:-:S06]  /*0030*/  UMOV UR13, 0xffffffe0 ;  /* 0xffffffe0000d7882 */ /* 0x000fcc0000000000 */
[----:B------:R-:W3:Y:S01]  /*0040*/  LDC.64 R6, c[0x0][0x218] ;  /* 0x00008600ff067b82 */ /* 0x000ee20000000a00 */
[----:B--2---:R-:W-:-:S04]  /*0050*/  UIMAD.WIDE UR4, UR18, 0x2aaaaaab, URZ ;  /* 0x2aaaaaab120478a5 */ /* 0x004fc8000f8e023f */
[----:B------:R-:W-:-:S03]  /*0060*/  USHF.R.U32.HI UR6, URZ, 0x1f, UR5 ;  /* 0x0000001f3f067899 */ /* 0x000fc60008011605 */
[----:B------:R-:W-:Y:S01]  /*0070*/  UMOV UR4, 0x1 ;  /* 0x0000000100047882 */ /* 0x000fe20000000000 */
[----:B------:R-:W-:-:S04]  /*0080*/  ULEA.HI.SX32 UR6, UR5, UR6, 0x1a ;  /* 0x0000000605067291 */ /* 0x000fc8000f8fd23f */
[----:B------:R-:W-:Y:S02]  /*0090*/  UIMAD UR4, UR6, -0x8, UR4 ;  /* 0xfffffff8060478a4 */ /* 0x000fe4000f8e0204 */
[----:B------:R-:W-:Y:S02]  /*00a0*/  UIMAD UR11, UR6, -0x180, UR18 ;  /* 0xfffffe80060b78a4 */ /* 0x000fe4000f8e0212 */
[----:B------:R-:W-:-:S04]  /*00b0*/  UISETP.LT.AND UP0, UPT, UR4, 0x8, UPT ;  /* 0x000000080400788c */ /* 0x000fc8000bf01270 */
[----:B------:R-:W-:Y:S01]  /*00c0*/  USEL UR10, UR4, 0x8, UP0 ;  /* 0x00000008040a7887 */ /* 0x000fe20008000000 */
[----:B------:R-:W-:Y:S02]  /*00d0*/  IMAD.U32 R4, RZ, RZ, UR11 ;  /* 0x0000000bff047e24 */ /* 0x000fe4000f8e00ff */
[----:B------:R-:W-:Y:S01]  /*00e0*/  UMOV UR4, URZ ;  /* 0x0000003f00047c82 */ /* 0x000fe20008000000 */
[----:B------:R-:W-:Y:S02]  /*00f0*/  ULOP3.LUT UR11, UR11, UR10, URZ, 0x3c, !UPT ;  /* 0x0000000a0b0b7292 */ /* 0x000fe4000f8e3c3f */
[----:B------:R-:W-:Y:S01]  /*0100*/  IMAD.U32 R3, RZ, RZ, UR10 ;  /* 0x0000000aff037e24 */ /* 0x000fe2000f8e00ff */
[----:B------:R-:W-:-:S04]  /*0110*/  IABS R4, R4 ;  /* 0x0000000400047213 */ /* 0x000fc80000000000 */
[-C--:B------:R-:W-:Y:S02]  /*0120*/  IABS R0, R3.reuse ;  /* 0x0000000300007213 */ /* 0x080fe40000000000 */
[----:B------:R-:W-:Y:S02]  /*0130*/  IABS R3, R3 ;  /* 0x0000000300037213 */ /* 0x000fe40000000000 */
[----:B------:R-:W-:Y:S02]  /*0140*/  R2UR UR19, R0 ;  /* 0x00000000001372ca */ /* 0x000fe400000e0000 */
[----:B------:R-:W-:Y:S02]  /*0150*/  R2UR UR12, R4 ;  /* 0x00000000040c72ca */ /* 0x000fe400000e0000 */
[----:B------:R-:W2:Y:S09]  /*0160*/  LDC.64 R4, c[0x0][0x210] ;  /* 0x00008400ff047b82 */ /* 0x000eb20000000a00 */
[----:B------:R-:W4:Y:S08]  /*0170*/  I2F.RP R0, UR19 ;  /* 0x0000001300007d06 */ /* 0x000f300008209400 */
[----:B----4-:R-:W4:Y:S02]  /*0180*/  MUFU.RCP R0, R0 ;  /* 0x0000000000007308 */ /* 0x010f240000001000 */
[----:B----4-:R-:W-:-:S02]  /*0190*/  VIADD R2, R0, 0xffffffe ;  /* 0x0ffffffe00027836 */ /* 0x010fc40000000000 */
[----:B------:R-:W-:-:S04]  /*01a0*/  IMAD.MOV R0, RZ, RZ, -R3 ;  /* 0x000000ffff007224 */ /* 0x000fc800078e0a03 */
[----:B------:R-:W4:Y:S02]  /*01b0*/  F2I.FTZ.U32.TRUNC.NTZ R2, R2 ;  /* 0x0000000200027305 */ /* 0x000f24000021f000 */
[----:B----4-:R-:W-:-:S13]  /*01c0*/  R2UR UR5, R2 ;  /* 0x00000000020572ca */ /* 0x010fda00000e0000 */
[----:B------:R-:W-:-:S04]  /*01d0*/  UIADD3 UR8, URZ, -UR5, URZ ;  /* 0x800000053f087290 */ /* 0x000fc8000fffe03f */
[----:B------:R-:W-:-:S04]  /*01e0*/  UIMAD UR8, UR8, UR19, URZ ;  /* 0x00000013080872a4 */ /* 0x000fc8000f8e023f */
[----:B------:R-:W-:Y:S01]  /*01f0*/  UIMAD.WIDE.U32 UR8, UR5, UR8, UR4 ;  /* 0x00000008050872a5 */ /* 0x000fe2000f8e0004 */
[----:B------:R-:W-:Y:S02]  /*0200*/  R2UR UR5, R0 ;  /* 0x00000000000572ca */ /* 0x000fe400000e0000 */
[----:B------:R-:W4:Y:S04]  /*0210*/  S2R R0, SR_TID.X ;  /* 0x0000000000007919 */ /* 0x000f280000002100 */
[----:B------:R-:W-:Y:S02]  /*0220*/  UMOV UR7, UR9 ;  /* 0x0000000900077c82 */ /* 0x000fe40008000000 */
[----:B------:R-:W-:Y:S02]  /*0230*/  UIMAD.WIDE.U32 UR8, UR7, UR12, URZ ;  /* 0x0000000c070872a5 */ /* 0x000fe4000f8e003f */
[----:B------:R-:W-:-:S03]  /*0240*/  ULOP3.LUT UR8, URZ, UR10, URZ, 0x33, !UPT ;  /* 0x0000000a3f087292 */ /* 0x000fc6000f8e333f */
[----:B------:R-:W-:-:S03]  /*0250*/  UIMAD UR4, UR9, UR5, UR12 ;  /* 0x00000005090472a4 */ /* 0x000fc6000f8e020c */
[----:B------:R-:W-:Y:S01]  /*0260*/  UMOV UR12, 0x1 ;  /* 0x00000001000c7882 */ /* 0x000fe20000000000 */
[----:B------:R-:W-:-:S11]  /*0270*/  UISETP.GT.U32.AND UP1, UPT, UR19, UR4, UPT ;  /* 0x000000041300728c */ /* 0x000fd6000bf24070 */
[----:B------:R-:W-:Y:S02]  /*0280*/  @!UP1 UIADD3 UR4, UR4, -UR19, URZ ;  /* 0x8000001304049290 */ /* 0x000fe4000fffe03f */
[----:B------:R-:W-:Y:S02]  /*0290*/  @!UP1 UIADD3 UR9, UR9, 0x1, URZ ;  /* 0x0000000109099890 */ /* 0x000fe4000fffe03f */
[----:B------:R-:W-:Y:S02]  /*02a0*/  UISETP.GE.U32.AND UP0, UPT, UR4, UR19, UPT ;  /* 0x000000130400728c */ /* 0x000fe4000bf06070 */
[----:B------:R-:W-:Y:S01]  /*02b0*/  UISETP.GE.AND UP1, UPT, UR11, URZ, UPT ;  /* 0x0000003f0b00728c */ /* 0x000fe2000bf26270 */
[--C-:B----4-:R-:W-:Y:S02]  /*02c0*/  SHF.R.U32.HI R26, RZ, 0x2, R0.reuse ;  /* 0x00000002ff1a7819 */ /* 0x110fe40000011600 */
[----:B------:R-:W-:Y:S02]  /*02d0*/  SHF.R.U32.HI R21, RZ, 0x5, R0 ;  /* 0x00000005ff157819 */ /* 0x000fe40000011600 */
[----:B------:R-:W-:Y:S01]  /*02e0*/  SGXT.U32 R26, R26, 0x5 ;  /* 0x000000051a1a781a */ /* 0x000fe20000000000 */
[----:B------:R-:W4:Y:S01]  /*02f0*/  S2UR UR4, SR_CgaCtaId ;  /* 0x00000000000479c3 */ /* 0x000f220000008800 */
[----:B------:R-:W-:-:S02]  /*0300*/  SGXT.U32 R21, R21, 0x2 ;  /* 0x000000021515781a */ /* 0x000fc40000000000 */
[----:B------:R-:W-:Y:S01]  /*0310*/  @UP0 UIADD3 UR9, UR9, 0x1, URZ ;  /* 0x0000000109090890 */ /* 0x000fe2000fffe03f */
[----:B------:R-:W-:Y:S01]  /*0320*/  LOP3.LUT R25, R26, 0x20, RZ, 0xfc, !PT ;  /* 0x000000201a197812 */ /* 0x000fe200078efcff */
[----:B------:R-:W-:Y:S01]  /*0330*/  UISETP.NE.AND UP0, UPT, UR10, URZ, UPT ;  /* 0x0000003f0a00728c */ /* 0x000fe2000bf05270 */
[--C-:B------:R-:W-:Y:S01]  /*0340*/  SHF.R.U32.HI R14, RZ, 0x1, R0.reuse ;  /* 0x00000001ff0e7819 */ /* 0x100fe20000011600 */
[----:B------:R-:W-:Y:S01]  /*0350*/  @!UP1 UIADD3 UR9, -UR9, URZ, URZ ;  /* 0x0000003f09099290 */ /* 0x000fe2000fffe13f */
[----:B------:R-:W-:Y:S01]  /*0360*/  LOP3.LUT R24, R0, 0x7, RZ, 0xc0, !PT ;  /* 0x0000000700187812 */ /* 0x000fe200078ec0ff */
[----:B------:R-:W-:Y:S01]  /*0370*/  UMOV UR10, 0x400 ;  /* 0x00000400000a7882 */ /* 0x000fe20000000000 */
[----:B------:R-:W-:Y:S01]  /*0380*/  SHF.R.U32.HI R23, RZ, 0x3, R0 ;  /* 0x00000003ff177819 */ /* 0x000fe20000011600 */
[----:B------:R-:W-:-:S03]  /*0390*/  USEL UR9, UR8, UR9, !UP0 ;  /* 0x0000000908097287 */ /* 0x000fc6000c000000 */
[----:B------:R-:W-:Y:S01]  /*03a0*/  SGXT.U32 R23, R23, 0x2 ;  /* 0x000000021717781a */ /* 0x000fe20000000000 */
[----:B------:R-:W-:-:S06]  /*03b0*/  USHF.L.U32 UR9, UR9, 0x6, URZ ;  /* 0x0000000609097899 */ /* 0x000fcc000800063f */
[----:B------:R-:W-:Y:S01]  /*03c0*/  IMAD.U32 R3, RZ, RZ, UR9 ;  /* 0x00000009ff037e24 */ /* 0x000fe2000f8e00ff */
[----:B------:R-:W-:Y:S01]  /*03d0*/  LOP3.LUT R2, R26, UR9, RZ, 0xfc, !PT ;  /* 0x000000091a027c12 */ /* 0x000fe2000f8efcff */
[----:B----4-:R-:W-:-:S03]  /*03e0*/  UPRMT UR10, UR4, 0x654, UR10 ;  /* 0x00000654040a7896 */ /* 0x010fc6000800000a */
[----:B------:R-:W-:Y:S01]  /*03f0*/  LOP3.LUT R8, R3, 0x20, R26, 0xfe, !PT ;  /* 0x0000002003087812 */ /* 0x000fe200078efe1a */
[----:B------:R-:W-:Y:S01]  /*0400*/  IMAD.HI R9, R2, 0x2aaaaaab, RZ ;  /* 0x2aaaaaab02097827 */ /* 0x000fe200078e02ff */
[----:B------:R-:W-:Y:S01]  /*0410*/  UIADD3 UR11, UR10, 0x800, URZ ;  /* 0x000008000a0b7890 */ /* 0x000fe2000fffe03f */
[----:B------:R-:W-:Y:S02]  /*0420*/  UMOV UR4, URZ ;  /* 0x0000003f00047c82 */ /* 0x000fe40008000000 */
[----:B------:R-:W-:Y:S01]  /*0430*/  IMAD.SHL.U32 R3, R0, 0x8, RZ ;  /* 0x0000000800037824 */ /* 0x000fe200078e00ff */
[----:B------:R-:W-:Y:S01]  /*0440*/  SHF.R.U32.HI R10, RZ, 0x1f, R9 ;  /* 0x0000001fff0a7819 */ /* 0x000fe20000011609 */
[----:B------:R-:W-:Y:S01]  /*0450*/  IMAD.HI R11, R8, 0x2aaaaaab, RZ ;  /* 0x2aaaaaab080b7827 */ /* 0x000fe200078e02ff */
[----:B------:R-:W-:Y:S01]  /*0460*/  UMOV UR15, UR10 ;  /* 0x0000000a000f7c82 */ /* 0x000fe20008000000 */
[----:B------:R-:W-:Y:S01]  /*0470*/  UMOV UR14, UR11 ;  /* 0x0000000b000e7c82 */ /* 0x000fe20008000000 */
[----:B------:R-:W-:-:S02]  /*0480*/  LOP3.LUT R13, R3, 0x18, R0, 0x48, !PT ;  /* 0x00000018030d7812 */ /* 0x000fc400078e4800 */
[----:B------:R-:W-:Y:S02]  /*0490*/  SHF.R.U32.HI R12, RZ, 0x1f, R11 ;  /* 0x0000001fff0c7819 */ /* 0x000fe4000001160b */
[----:B------:R-:W-:Y:S01]  /*04a0*/  LEA.HI R9, R9, R10, RZ, 0x17 ;  /* 0x0000000a09097211 */ /* 0x000fe200078fb8ff */
[--C-:B------:R-:W-:Y:S01]  /*04b0*/  IMAD R26, R26, 0x20, R13.reuse ;  /* 0x000000201a1a7824 */ /* 0x100fe200078e020d */
[----:B------:R-:W-:Y:S01]  /*04c0*/  LEA.HI R11, R11, R12, RZ, 0x17 ;  /* 0x0000000c0b0b7211 */ /* 0x000fe200078fb8ff */
[----:B------:R-:W-:Y:S01]  /*04d0*/  IMAD R25, R25, 0x20, R13 ;  /* 0x0000002019197824 */ /* 0x000fe200078e020d */
[----:B------:R-:W-:Y:S01]  /*04e0*/  SHF.R.U32.HI R13, RZ, 0x1, R0 ;  /* 0x00000001ff0d7819 */ /* 0x000fe20000011600 */
[----:B------:R-:W-:Y:S01]  /*04f0*/  IMAD.SHL.U32 R10, R0, 0x4, RZ ;  /* 0x00000004000a7824 */ /* 0x000fe200078e00ff */
[----:B------:R-:W-:Y:S01]  /*0500*/  LOP3.LUT R3, R3, 0x18, RZ, 0xc0, !PT ;  /* 0x0000001803037812 */ /* 0x000fe200078ec0ff */
[----:B------:R-:W-:Y:S01]  /*0510*/  IMAD R2, R9, -0xc00, R2 ;  /* 0xfffff40009027824 */ /* 0x000fe200078e0202 */
[----:B------:R-:W-:Y:S01]  /*0520*/  SHF.R.U32.HI R9, RZ, 0x3, R0 ;  /* 0x00000003ff097819 */ /* 0x000fe20000011600 */
[----:B------:R-:W-:Y:S01]  /*0530*/  IMAD R8, R11, -0xc00, R8 ;  /* 0xfffff4000b087824 */ /* 0x000fe200078e0208 */
[----:B------:R-:W-:Y:S01]  /*0540*/  LOP3.LUT R13, R10, 0x18, R13, 0x48, !PT ;  /* 0x000000180a0d7812 */ /* 0x000fe200078e480d */
[--C-:B------:R-:W-:Y:S01]  /*0550*/  IMAD R17, R2, 0xc00, R3.reuse ;  /* 0x00000c0002117824 */ /* 0x100fe200078e0203 */
[----:B------:R-:W-:Y:S01]  /*0560*/  SGXT.U32 R11, R9, 0x4 ;  /* 0x00000004090b781a */ /* 0x000fe20000000000 */
[----:B------:R-:W-:Y:S01]  /*0570*/  IMAD R3, R8, 0xc00, R3 ;  /* 0x00000c0008037824 */ /* 0x000fe200078e0203 */
[----:B------:R-:W-:Y:S01]  /*0580*/  LOP3.LUT R12, R13, 0x4, R10, 0xf8, !PT ;  /* 0x000000040d0c7812 */ /* 0x000fe200078ef80a */
[----:B---3--:R-:W-:Y:S01]  /*0590*/  IMAD.WIDE R16, R17, 0x2, R6 ;  /* 0x0000000211107825 */ /* 0x008fe200078e0206 */
[----:B------:R-:W-:-:S02]  /*05a0*/  LOP3.LUT R9, R10, 0x1c, RZ, 0xc0, !PT ;  /* 0x0000001c0a097812 */ /* 0x000fc400078ec0ff */
[----:B------:R-:W-:Y:S01]  /*05b0*/  LEA R13, R26, UR10, 0x1 ;  /* 0x0000000a1a0d7c11 */ /* 0x000fe2000f8e08ff */
[----:B------:R-:W-:Y:S01]  /*05c0*/  IMAD R11, R11, 0x20, R12 ;  /* 0x000000200b0b7824 */ /* 0x000fe200078e020c */
[----:B------:R-:W-:Y:S01]  /*05d0*/  LEA R15, R25, UR10, 0x1 ;  /* 0x0000000a190f7c11 */ /* 0x000fe2000f8e08ff */
[----:B--2---:R-:W-:Y:S01]  /*05e0*/  IMAD.WIDE.U32 R8, R9, 0x2, R4 ;  /* 0x0000000209087825 */ /* 0x004fe200078e0004 */
[----:B------:R-:W-:Y:S02]  /*05f0*/  LOP3.LUT R2, R0, 0x1f, RZ, 0xc0, !PT ;  /* 0x0000001f00027812 */ /* 0x000fe400078ec0ff */
[----:B------:R-:W-:Y:S01]  /*0600*/  LEA R27, R11, UR10, 0x1 ;  /* 0x0000000a0b1b7c11 */ /* 0x000fe2000f8e08ff */
[----:B------:R-:W-:Y:S01]  /*0610*/  IMAD.WIDE R6, R3, 0x2, R6 ;  /* 0x0000000203067825 */ /* 0x000fe200078e0206 */
[----:B------:R-:W-:Y:S02]  /*0620*/  SHF.R.U32.HI R3, RZ, 0x4, R0 ;  /* 0x00000004ff037819 */ /* 0x000fe40000011600 */
[----:B------:R-:W-:Y:S01]  /*0630*/  SHF.R.U32.HI R12, RZ, 0x3, R2 ;  /* 0x00000003ff0c7819 */ /* 0x000fe20000011602 */
[----:B------:R-:W-:Y:S01]  /*0640*/  @!PT LDS RZ, [RZ] ;  /* 0x00000000fffff984 */ /* 0x000fe20000000800 */
[----:B------:R-:W-:Y:S01]  /*0650*/  @!PT LDS RZ, [RZ] ;  /* 0x00000000fffff984 */ /* 0x000fe20000000800 */
[----:B------:R-:W-:Y:S01]  /*0660*/  @!PT LDS RZ, [RZ] ;  /* 0x00000000fffff984 */ /* 0x000fe20000000800 */
[----:B------:R-:W-:Y:S01]  /*0670*/  LDGSTS.E.64 [R27], desc[UR16][R8.64] ;  /* 0x00000000081b7fae */ /* 0x000fe2000b921a50 */
[----:B------:R-:W-:Y:S01]  /*0680*/  SGXT.U32 R3, R3, 0x1 ;  /* 0x000000010303781a */ /* 0x000fe20000000000 */
[----:B------:R-:W-:Y:S01]  /*0690*/  IMAD.SHL.U32 R11, R21, 0x8, RZ ;  /* 0x00000008150b7824 */ /* 0x000fe200078e00ff */
[----:B------:R-:W-:Y:S01]  /*06a0*/  SGXT.U32 R2, R14, 0x2 ;  /* 0x000000020e02781a */ /* 0x000fe20000000000 */
[----:B------:R-:W0:Y:S01]  /*06b0*/  LDGDEPBAR ;  /* 0x00000000000079af */ /* 0x000e220000000000 */
[----:B------:R-:W-:Y:S01]  /*06c0*/  IMAD.WIDE.U32 R4, R24, 0x8, R4 ;  /* 0x0000000818047825 */ /* 0x000fe200078e0004 */
[----:B------:R-:W-:-:S02]  /*06d0*/  IADD3 R30, P1, R16, 0x80, RZ ;  /* 0x00000080101e7810 */ /* 0x000fc40007f3e0ff */
[----:B------:R-:W-:Y:S01]  /*06e0*/  LDGSTS.E.BYPASS.128 [R13+0x800], desc[UR16][R16.64] ;  /* 0x00800000100d7fae */ /* 0x000fe2000b901c50 */
[----:B------:R-:W-:Y:S01]  /*06f0*/  IMAD.SHL.U32 R10, R3, 0x20, RZ ;  /* 0x00000020030a7824 */ /* 0x000fe200078e00ff */
[----:B------:R-:W-:Y:S01]  /*0700*/  IADD3 R32, P0, R6, 0x80, RZ ;  /* 0x0000008006207810 */ /* 0x000fe20007f1e0ff */
[----:B------:R-:W-:Y:S01]  /*0710*/  IMAD.X R31, RZ, RZ, R17, P1 ;  /* 0x000000ffff1f7224 */ /* 0x000fe200008e0611 */
[----:B------:R-:W-:Y:S02]  /*0720*/  LDGSTS.E.BYPASS.128 [R15+0x800], desc[UR16][R6.64] ;  /* 0x00800000060f7fae */ /* 0x000fe4000b901c50 */
[----:B------:R-:W-:Y:S01]  /*0730*/  LOP3.LUT R11, R10, R11, RZ, 0xfc, !PT ;  /* 0x0000000b0a0b7212 */ /* 0x000fe200078efcff */
[----:B------:R-:W-:Y:S01]  /*0740*/  IMAD.X R33, RZ, RZ, R7, P0 ;  /* 0x000000ffff217224 */ /* 0x000fe200000e0607 */
[----:B------:R-:W0:Y:S02]  /*0750*/  LDGDEPBAR ;  /* 0x00000000000079af */ /* 0x000e240000000000 */
[----:B------:R-:W-:Y:S01]  /*0760*/  LOP3.LUT R11, R11, 0x7, R0, 0xf8, !PT ;  /* 0x000000070b0b7812 */ /* 0x000fe200078ef800 */
[----:B------:R-:W-:Y:S04]  /*0770*/  BAR.SYNC.DEFER_BLOCKING 0x0 ;  /* 0x0000000000007b1d */ /* 0x000fe80000010000 */
[----:B------:R-:W-:-:S02]  /*0780*/  IMAD.SHL.U32 R18, R11, 0x20, RZ ;  /* 0x000000200b127824 */ /* 0x000fc400078e00ff */
[----:B------:R-:W-:Y:S01]  /*0790*/  @!PT LDS RZ, [RZ] ;  /* 0x00000000fffff984 */ /* 0x000fe20000000800 */
[----:B------:R-:W-:Y:S01]  /*07a0*/  @!PT LDS RZ, [RZ] ;  /* 0x00000000fffff984 */ /* 0x000fe20000000800 */
[----:B------:R-:W-:Y:S01]  /*07b0*/  @!PT LDS RZ, [RZ] ;  /* 0x00000000fffff984 */ /* 0x000fe20000000800 */
[----:B------:R2:W-:Y:S04]  /*07c0*/  LDGSTS.E.64 [R27+0x400], desc[UR16][R8.64+0x40] ;  /* 0x00400040081b7fae */ /* 0x0005e8000b921a50 */
[----:B------:R-:W0:Y:S04]  /*07d0*/  LDGDEPBAR ;  /* 0x00000000000079af */ /* 0x000e280000000000 */
[----:B------:R3:W-:Y:S04]  /*07e0*/  LDGSTS.E.BYPASS.128 [R13+0x1800], desc[UR16][R16.64+0x40] ;  /* 0x01800040100d7fae */ /* 0x0007e8000b901c50 */
[----:B------:R4:W-:Y:S01]  /*07f0*/  LDGSTS.E.BYPASS.128 [R15+0x1800], desc[UR16][R6.64+0x40] ;  /* 0x01800040060f7fae */ /* 0x0009e2000b901c50 */
[----:B--2---:R-:W-:-:S02]  /*0800*/  SGXT.U32 R9, R12, 0x1 ;  /* 0x000000010c09781a */ /* 0x004fc40000000000 */
[-C--:B------:R-:W-:Y:S01]  /*0810*/  LOP3.LUT R8, R3, R2.reuse, RZ, 0x3c, !PT ;  /* 0x0000000203087212 */ /* 0x080fe200078e3cff */
[----:B------:R-:W0:Y:S01]  /*0820*/  LDGDEPBAR ;  /* 0x00000000000079af */ /* 0x000e220000000000 */
[----:B------:R-:W-:Y:S01]  /*0830*/  LOP3.LUT R3, R2, 0x2, R3, 0x1e, !PT ;  /* 0x0000000202037812 */ /* 0x000fe200078e1e03 */
[C---:B------:R-:W-:Y:S01]  /*0840*/  IMAD R19, R9.reuse, 0x8, R24 ;  /* 0x0000000809137824 */ /* 0x040fe200078e0218 */
[----:B------:R-:W-:Y:S01]  /*0850*/  LOP3.LUT R9, R9, R2, RZ, 0x3c, !PT ;  /* 0x0000000209097212 */ /* 0x000fe200078e3cff */
[----:B------:R-:W-:Y:S01]  /*0860*/  IMAD.SHL.U32 R8, R8, 0x8, RZ ;  /* 0x0000000808087824 */ /* 0x000fe200078e00ff */
[----:B------:R-:W-:Y:S01]  /*0870*/  LOP3.LUT R2, R2, 0x2, R23, 0x1e, !PT ;  /* 0x0000000202027812 */ /* 0x000fe200078e1e17 */
[----:B------:R-:W-:Y:S01]  /*0880*/  IMAD.SHL.U32 R19, R19, 0x20, RZ ;  /* 0x0000002013137824 */ /* 0x000fe200078e00ff */
[----:B---3--:R-:W-:Y:S01]  /*0890*/  CS2R R16, SRZ ;  /* 0x0000000000107805 */ /* 0x008fe2000001ff00 */
[----:B------:R-:W-:Y:S01]  /*08a0*/  IMAD.SHL.U32 R9, R9, 0x8, RZ ;  /* 0x0000000809097824 */ /* 0x000fe200078e00ff */
[----:B----4-:R-:W-:Y:S01]  /*08b0*/  CS2R R6, SRZ ;  /* 0x0000000000067805 */ /* 0x010fe2000001ff00 */
[----:B------:R-:W-:Y:S01]  /*08c0*/  IMAD.SHL.U32 R28, R3, 0x8, RZ ;  /* 0x00000008031c7824 */ /* 0x000fe200078e00ff */
[----:B------:R-:W-:-:S02]  /*08d0*/  LOP3.LUT R22, R19, R8, RZ, 0xfc, !PT ;  /* 0x0000000813167212 */ /* 0x000fc400078efcff */
[----:B------:R-:W-:Y:S02]  /*08e0*/  LOP3.LUT R20, R18, R9, RZ, 0xfc, !PT ;  /* 0x0000000912147212 */ /* 0x000fe400078efcff */
[----:B------:R-:W-:Y:S02]  /*08f0*/  LEA R8, R22, UR10, 0x1 ;  /* 0x0000000a16087c11 */ /* 0x000fe4000f8e08ff */
[----:B------:R-:W-:Y:S02]  /*0900*/  LEA R12, R20, UR10, 0x1 ;  /* 0x0000000a140c7c11 */ /* 0x000fe4000f8e08ff */
[----:B------:R-:W-:Y:S01]  /*0910*/  LOP3.LUT R3, R19, R28, RZ, 0xfc, !PT ;  /* 0x0000001c13037212 */ /* 0x000fe200078efcff */
[----:B------:R-:W-:Y:S01]  /*0920*/  IMAD.SHL.U32 R19, R2, 0x8, RZ ;  /* 0x0000000802137824 */ /* 0x000fe200078e00ff */
[----:B------:R-:W-:Y:S01]  /*0930*/  IADD3 R28, P2, R4, 0x80, RZ ;  /* 0x00000080041c7810 */ /* 0x000fe20007f5e0ff */
[----:B------:R-:W-:-:S04]  /*0940*/  DEPBAR.LE SB0, 0x2 ;  /* 0x000080800000791a */ /* 0x000fc80000000000 */
[----:B------:R-:W-:Y:S01]  /*0950*/  BAR.SYNC.DEFER_BLOCKING 0x0 ;  /* 0x0000000000007b1d */ /* 0x000fe20000010000 */
[----:B------:R-:W-:Y:S01]  /*0960*/  LOP3.LUT R2, R18, R19, RZ, 0xfc, !PT ;  /* 0x0000001312027212 */ /* 0x000fe200078efcff */
[----:B------:R-:W-:Y:S01]  /*0970*/  IMAD.X R29, RZ, RZ, R5, P2 ;  /* 0x000000ffff1d7224 */ /* 0x000fe200010e0605 */
[----:B------:R-:W-:Y:S02]  /*0980*/  CS2R R4, SRZ ;  /* 0x0000000000047805 */ /* 0x000fe4000001ff00 */
[----:B------:R-:W-:Y:S01]  /*0990*/  CS2R R18, SRZ ;  /* 0x0000000000127805 */ /* 0x000fe2000001ff00 */
[----:B------:R-:W2:Y:S04]  /*09a0*/  LDSM.16.M88.4 R8, [R8] ;  /* 0x000000000808783b */ /* 0x000ea80000000200 */
[----:B------:R-:W3:Y:S02]  /*09b0*/  LDSM.16.M88.4 R12, [R12+0x800] ;  /* 0x000800000c0c783b */ /* 0x000ee40000000200 */
.L_x_0:
[----:B-123--:R-:W-:Y:S01]  /*09c0*/  HMMA.16816.F32.BF16 R4, R8, R12, R4 ;  /* 0x0000000c0804723c */ /* 0x00efe20000041804 */
[----:B------:R-:W-:Y:S02]  /*09d0*/  UIADD3 UR12, UR12, 0x1, URZ ;  /* 0x000000010c0c7890 */ /* 0x000fe4000fffe03f */
[----:B------:R-:W-:Y:S02]  /*09e0*/  UIADD3 UR4, UR4, 0x1, URZ ;  /* 0x0000000104047890 */ /* 0x000fe4000fffe03f */
[----:B------:R-:W-:Y:S01]  /*09f0*/  UISETP.GE.AND UP2, UPT, UR12, 0x2, UPT ;  /* 0x000000020c00788c */ /* 0x000fe2000bf46270 */
[----:B------:R-:W-:Y:S01]  /*0a00*/  HMMA.16816.F32.BF16 R8, R8, R14, R16 ;  /* 0x0000000e0808723c */ /* 0x000fe20000041810 */
[----:B------:R-:W-:Y:S02]  /*0a10*/  LEA R12, R3, UR15, 0x1 ;  /* 0x0000000f030c7c11 */ /* 0x000fe4000f8e08ff */
[----:B------:R-:W-:-:S04]  /*0a20*/  USEL UR12, UR12, URZ, !UP2 ;  /* 0x0000003f0c0c7287 */ /* 0x000fc8000d000000 */
[----:B------:R-:W-:Y:S01]  /*0a30*/  LEA R16, R2, UR14, 0x1 ;  /* 0x0000000e02107c11 */ /* 0x000fe2000f8e08ff */
[----:B------:R-:W-:Y:S01]  /*0a40*/  LDSM.16.M88.4 R12, [R12] ;  /* 0x000000000c0c783b */ /* 0x000fe20000000200 */
[----:B------:R-:W-:Y:S01]  /*0a50*/  UIADD3 UR14, UR13, 0x20, URZ ;  /* 0x000000200d0e7890 */ /* 0x000fe2000fffe03f */
[----:B------:R-:W-:-:S03]  /*0a60*/  IMAD.U32 R34, RZ, RZ, UR12 ;  /* 0x0000000cff227e24 */ /* 0x000fc6000f8e00ff */
[----:B------:R-:W1:Y:S01]  /*0a70*/  LDSM.16.M88.4 R16, [R16] ;  /* 0x000000001010783b */ /* 0x000e620000000200 */
[----:B------:R-:W-:Y:S02]  /*0a80*/  UISETP.GE.U32.AND UP1, UPT, UR14, 0xbc0, UPT ;  /* 0x00000bc00e00788c */ /* 0x000fe4000bf26070 */
[----:B------:R-:W-:Y:S02]  /*0a90*/  ULEA UR14, UR12, UR11, 0xc ;  /* 0x0000000b0c0e7291 */ /* 0x000fe4000f8e603f */
[----:B------:R-:W-:Y:S01]  /*0aa0*/  UIADD3 UR12, UR12, 0x1, URZ ;  /* 0x000000010c0c7890 */ /* 0x000fe2000fffe03f */
[----:B------:R-:W-:Y:S01]  /*0ab0*/  BAR.SYNC.DEFER_BLOCKING 0x0 ;  /* 0x0000000000007b1d */ /* 0x000fe20000010000 */
[----:B------:R-:W-:Y:S01]  /*0ac0*/  PLOP3.LUT P0, PT, PT, PT, UP1, 0x80, 0x0 ;  /* 0x000000000000781c */ /* 0x000fe20003f0f018 */
[----:B------:R-:W-:Y:S01]  /*0ad0*/  UISETP.GE.AND UP1, UPT, UR4, 0x2, UPT ;  /* 0x000000020400788c */ /* 0x000fe2000bf26270 */
[----:B------:R-:W-:Y:S01]  /*0ae0*/  LEA R35, R26, UR14, 0x1 ;  /* 0x0000000e1a237c11 */ /* 0x000fe2000f8e08ff */
[----:B------:R-:W-:Y:S01]  /*0af0*/  UISETP.GE.AND UP2, UPT, UR12, 0x2, UPT ;  /* 0x000000020c00788c */ /* 0x000fe2000bf46270 */
[----:B------:R-:W-:Y:S01]  /*0b00*/  LEA R37, R25, UR14, 0x1 ;  /* 0x0000000e19257c11 */ /* 0x000fe2000f8e08ff */
[----:B------:R-:W-:-:S02]  /*0b10*/  USEL UR4, UR4, URZ, !UP1 ;  /* 0x0000003f04047287 */ /* 0x000fc4000c800000 */
[----:B------:R-:W-:Y:S02]  /*0b20*/  USEL UR12, UR12, URZ, !UP2 ;  /* 0x0000003f0c0c7287 */ /* 0x000fe4000d000000 */
[----:B------:R-:W-:Y:S02]  /*0b30*/  ULEA UR14, UR4, UR10, 0xa ;  /* 0x0000000a040e7291 */ /* 0x000fe4000f8e503f */
[----:B------:R-:W-:Y:S02]  /*0b40*/  ULEA UR15, UR4, UR11, 0xc ;  /* 0x0000000b040f7291 */ /* 0x000fe4000f8e603f */
[----:B------:R-:W-:Y:S01]  /*0b50*/  UIADD3 UR4, UR4, 0x1, URZ ;  /* 0x0000000104047890 */ /* 0x000fe2000fffe03f */
[----:B-1----:R-:W-:Y:S06]  /*0b60*/  HMMA.16816.F32.BF16 R4, R12, R16, R4 ;  /* 0x000000100c04723c */ /* 0x002fec0000041804 */
[----:B------:R-:W-:Y:S01]  /*0b70*/  HMMA.16816.F32.BF16 R8, R12, R18, R8 ;  /* 0x000000120c08723c */ /* 0x000fe20000041808 */
[----:B------:R-:W-:Y:S01]  /*0b80*/  IMAD R17, R34, 0x400, R27 ;  /* 0x0000040022117824 */ /* 0x000fe200078e021b */
[----:B------:R-:W-:-:S04]  /*0b90*/  LEA R34, R22, UR14, 0x1 ;  /* 0x0000000e16227c11 */ /* 0x000fc8000f8e08ff */
[----:B------:R-:W-:Y:S01]  /*0ba0*/  @!PT LDS RZ, [RZ] ;  /* 0x00000000fffff984 */ /* 0x000fe20000000800 */
[----:B------:R-:W-:Y:S01]  /*0bb0*/  @!PT LDS RZ, [RZ] ;  /* 0x00000000fffff984 */ /* 0x000fe20000000800 */
[----:B------:R-:W-:Y:S01]  /*0bc0*/  @!PT LDS RZ, [RZ] ;  /* 0x00000000fffff984 */ /* 0x000fe20000000800 */
[----:B------:R-:W-:Y:S04]  /*0bd0*/  LDGSTS.E.64 [R17], desc[UR16][R28.64], !P0 ;  /* 0x000000001c117fae */ /* 0x000fe8000c121a50 */
[----:B------:R-:W0:Y:S04]  /*0be0*/  LDGDEPBAR ;  /* 0x00000000000079af */ /* 0x000e280000000000 */
[----:B------:R1:W-:Y:S04]  /*0bf0*/  LDGSTS.E.BYPASS.128 [R35], desc[UR16][R30.64], !P0 ;  /* 0x000000001e237fae */ /* 0x0003e8000c101c50 */
[----:B------:R2:W-:Y:S04]  /*0c00*/  LDGSTS.E.BYPASS.128 [R37], desc[UR16][R32.64], !P0 ;  /* 0x0000000020257fae */ /* 0x0005e8000c101c50 */
[----:B------:R-:W0:Y:S01]  /*0c10*/  LDGDEPBAR ;  /* 0x00000000000079af */ /* 0x000e220000000000 */
[----:B-1----:R-:W-:Y:S01]  /*0c20*/  LEA R35, R20, UR15, 0x1 ;  /* 0x0000000f14237c11 */ /* 0x002fe2000f8e08ff */
[----:B------:R-:W-:-:S04]  /*0c30*/  DEPBAR.LE SB0, 0x2 ;  /* 0x000080800000791a */ /* 0x000fc80000000000 */
[----:B------:R-:W-:Y:S06]  /*0c40*/  BAR.SYNC.DEFER_BLOCKING 0x0 ;  /* 0x0000000000007b1d */ /* 0x000fec0000010000 */
[----:B------:R1:W-:Y:S04]  /*0c50*/  LDSM.16.M88.4 R12, [R34] ;  /* 0x00000000220c783b */ /* 0x0003e80000000200 */
[----:B------:R-:W3:Y:S01]  /*0c60*/  LDSM.16.M88.4 R16, [R35] ;  /* 0x000000002310783b */ /* 0x000ee20000000200 */
[----:B-1----:R-:W-:Y:S01]  /*0c70*/  IMAD.U32 R34, RZ, RZ, UR12 ;  /* 0x0000000cff227e24 */ /* 0x002fe2000f8e00ff */
[----:B---3--:R-:W-:Y:S06]  /*0c80*/  HMMA.16816.F32.BF16 R4, R12, R16, R4 ;  /* 0x000000100c04723c */ /* 0x008fec0000041804 */
[----:B------:R-:W-:Y:S01]  /*0c90*/  HMMA.16816.F32.BF16 R8, R12, R18, R8 ;  /* 0x000000120c08723c */ /* 0x000fe20000041808 */
[----:B------:R-:W-:-:S06]  /*0ca0*/  LEA R16, R2, UR15, 0x1 ;  /* 0x0000000f02107c11 */ /* 0x000fcc000f8e08ff */
[----:B------:R-:W-:Y:S01]  /*0cb0*/  LEA R12, R3, UR14, 0x1 ;  /* 0x0000000e030c7c11 */ /* 0x000fe2000f8e08ff */
[----:B------:R-:W-:Y:S01]  /*0cc0*/  LDSM.16.M88.4 R16, [R16] ;  /* 0x000000001010783b */ /* 0x000fe20000000200 */
[----:B------:R-:W-:-:S04]  /*0cd0*/  UIADD3 UR14, UR13, 0x40, URZ ;  /* 0x000000400d0e7890 */ /* 0x000fc8000fffe03f */
        /* <DEDUP_REMOVED lines=9> */
[----:B--2---:R-:W-:Y:S01]  /*0d70*/  LEA R37, R25, UR14, 0x1 ;  /* 0x0000000e19257c11 */ /* 0x004fe2000f8e08ff */
[----:B------:R-:W-:-:S02]  /*0d80*/  USEL UR4, UR4, URZ, !UP1 ;  /* 0x0000003f04047287 */ /* 0x000fc4000c800000 */
[----:B------:R-:W-:Y:S02]  /*0d90*/  USEL UR12, UR12, URZ, !UP2 ;  /* 0x0000003f0c0c7287 */ /* 0x000fe4000d000000 */
[----:B------:R-:W-:Y:S02]  /*0da0*/  ULEA UR14, UR4, UR10, 0xa ;  /* 0x0000000a040e7291 */ /* 0x000fe4000f8e503f */
[----:B------:R-:W-:Y:S02]  /*0db0*/  ULEA UR15, UR4, UR11, 0xc ;  /* 0x0000000b040f7291 */ /* 0x000fe4000f8e603f */
[----:B------:R-:W-:-:S04]  /*0dc0*/  UIADD3 UR4, UR4, 0x1, URZ ;  /* 0x0000000104047890 */ /* 0x000fc8000fffe03f */
[----:B------:R-:W-:Y:S01]  /*0dd0*/  LEA R36, R20, UR15, 0x1 ;  /* 0x0000000f14247c11 */ /* 0x000fe2000f8e08ff */
[----:B-1----:R-:W-:Y:S06]  /*0de0*/  HMMA.16816.F32.BF16 R4, R12, R16, R4 ;  /* 0x000000100c04723c */ /* 0x002fec0000041804 */
[----:B------:R-:W-:Y:S01]  /*0df0*/  HMMA.16816.F32.BF16 R8, R12, R18, R8 ;  /* 0x000000120c08723c */ /* 0x000fe20000041808 */
[----:B------:R-:W-:Y:S01]  /*0e00*/  IMAD R17, R34, 0x400, R27 ;  /* 0x0000040022117824 */ /* 0x000fe200078e021b */
[----:B------:R-:W-:-:S04]  /*0e10*/  LEA R34, R22, UR14, 0x1 ;  /* 0x0000000e16227c11 */ /* 0x000fc8000f8e08ff */
[----:B------:R-:W-:Y:S01]  /*0e20*/  @!PT LDS RZ, [RZ] ;  /* 0x00000000fffff984 */ /* 0x000fe20000000800 */
[----:B------:R-:W-:Y:S01]  /*0e30*/  @!PT LDS RZ, [RZ] ;  /* 0x00000000fffff984 */ /* 0x000fe20000000800 */
[----:B------:R-:W-:Y:S01]  /*0e40*/  @!PT LDS RZ, [RZ] ;  /* 0x00000000fffff984 */ /* 0x000fe20000000800 */
[----:B------:R1:W-:Y:S04]  /*0e50*/  LDGSTS.E.64 [R17], desc[UR16][R28.64+0x40], !P0 ;  /* 0x000000401c117fae */ /* 0x0003e8000c121a50 */
[----:B------:R-:W0:Y:S04]  /*0e60*/  LDGDEPBAR ;  /* 0x00000000000079af */ /* 0x000e280000000000 */
[----:B------:R2:W-:Y:S04]  /*0e70*/  LDGSTS.E.BYPASS.128 [R35], desc[UR16][R30.64+0x40], !P0 ;  /* 0x000000401e237fae */ /* 0x0005e8000c101c50 */
[----:B------:R3:W-:Y:S04]  /*0e80*/  LDGSTS.E.BYPASS.128 [R37], desc[UR16][R32.64+0x40], !P0 ;  /* 0x0000004020257fae */ /* 0x0007e8000c101c50 */
[----:B------:R-:W0:Y:S01]  /*0e90*/  LDGDEPBAR ;  /* 0x00000000000079af */ /* 0x000e220000000000 */
[----:B------:R-:W-:-:S04]  /*0ea0*/  DEPBAR.LE SB0, 0x2 ;  /* 0x000080800000791a */ /* 0x000fc80000000000 */
[----:B------:R-:W-:Y:S06]  /*0eb0*/  BAR.SYNC.DEFER_BLOCKING 0x0 ;  /* 0x0000000000007b1d */ /* 0x000fec0000010000 */
[----:B------:R4:W-:Y:S04]  /*0ec0*/  LDSM.16.M88.4 R12, [R34] ;  /* 0x00000000220c783b */ /* 0x0009e80000000200 */
[----:B-1----:R-:W1:Y:S01]  /*0ed0*/  LDSM.16.M88.4 R16, [R36] ;  /* 0x000000002410783b */ /* 0x002e620000000200 */
[----:B----4-:R-:W-:Y:S01]  /*0ee0*/  IMAD.U32 R34, RZ, RZ, UR12 ;  /* 0x0000000cff227e24 */ /* 0x010fe2000f8e00ff */
[----:B-1----:R-:W-:Y:S06]  /*0ef0*/  HMMA.16816.F32.BF16 R4, R12, R16, R4 ;  /* 0x000000100c04723c */ /* 0x002fec0000041804 */
        /* <DEDUP_REMOVED lines=12> */
[----:B--2---:R-:W-:Y:S01]  /*0fc0*/  LEA R35, R26, UR14, 0x1 ;  /* 0x0000000e1a237c11 */ /* 0x004fe2000f8e08ff */
[----:B------:R-:W-:Y:S01]  /*0fd0*/  UISETP.GE.AND UP2, UPT, UR12, 0x2, UPT ;  /* 0x000000020c00788c */ /* 0x000fe2000bf46270 */
[----:B---3--:R-:W-:Y:S01]  /*0fe0*/  LEA R37, R25, UR14, 0x1 ;  /* 0x0000000e19257c11 */ /* 0x008fe2000f8e08ff */
        /* <DEDUP_REMOVED lines=67> */
[----:B------:R-:W-:Y:S02]  /*1420*/  UIADD3 UR14, UR13, 0xa0, URZ ;  /* 0x000000a00d0e7890 */ /* 0x000fe4000fffe03f */
[----:B------:R-:W-:Y:S02]  /*1430*/  UIADD3 UR13, UR13, 0xc0, URZ ;  /* 0x000000c00d0d7890 */ /* 0x000fe4000fffe03f */
        /* <DEDUP_REMOVED lines=11> */
[----:B------:R-:W-:Y:S02]  /*14f0*/  UISETP.GE.U32.AND UP1, UPT, UR13, 0xbc0, UPT ;  /* 0x00000bc00d00788c */ /* 0x000fe4000bf26070 */
[----:B------:R-:W-:Y:S02]  /*1500*/  ULEA UR14, UR4, UR10, 0xa ;  /* 0x0000000a040e7291 */ /* 0x000fe4000f8e503f */
[----:B------:R-:W-:Y:S02]  /*1510*/  ULEA UR15, UR4, UR11, 0xc ;  /* 0x0000000b040f7291 */ /* 0x000fe4000f8e603f */
[----:B------:R-:W-:Y:S02]  /*1520*/  USEL UR12, UR12, URZ, !UP2 ;  /* 0x0000003f0c0c7287 */ /* 0x000fe4000d000000 */
[----:B------:R-:W-:Y:S02]  /*1530*/  UIADD3 UR4, UR4, 0x1, URZ ;  /* 0x0000000104047890 */ /* 0x000fe4000fffe03f */
        /* <DEDUP_REMOVED lines=11> */
[----:B------:R3:W-:Y:S01]  /*15f0*/  LDGSTS.E.BYPASS.128 [R37], desc[UR16][R32.64+0x100], !P0 ;  /* 0x0000010020257fae */ /* 0x0007e2000c101c50 */
[----:B------:R-:W-:Y:S01]  /*1600*/  PLOP3.LUT P0, PT, PT, PT, UP1, 0x80, 0x0 ;  /* 0x000000000000781c */ /* 0x000fe20003f0f018 */
[----:B------:R-:W-:-:S02]  /*1610*/  UISETP.GE.AND UP1, UPT, UR4, 0x2, UPT ;  /* 0x000000020400788c */ /* 0x000fc4000bf26270 */
[----:B------:R-:W0:Y:S02]  /*1620*/  LDGDEPBAR ;  /* 0x00000000000079af */ /* 0x000e240000000000 */
[----:B------:R-:W-:Y:S02]  /*1630*/  USEL UR4, UR4, URZ, !UP1 ;  /* 0x0000003f04047287 */ /* 0x000fe4000c800000 */
[----:B------:R-:W-:-:S06]  /*1640*/  UISETP.GE.U32.AND UP1, UPT, UR13, 0xbe0, UPT ;  /* 0x00000be00d00788c */ /* 0x000fcc000bf26070 */
[----:B------:R-:W-:Y:S01]  /*1650*/  PLOP3.LUT P1, PT, PT, PT, UP1, 0x80, 0x0 ;  /* 0x000000000000781c */ /* 0x000fe20003f2f018 */
[----:B------:R-:W-:-:S04]  /*1660*/  DEPBAR.LE SB0, 0x2 ;  /* 0x000080800000791a */ /* 0x000fc80000000000 */
[----:B------:R-:W-:Y:S06]  /*1670*/  BAR.SYNC.DEFER_BLOCKING 0x0 ;  /* 0x0000000000007b1d */ /* 0x000fec0000010000 */
[----:B------:R4:W-:Y:S04]  /*1680*/  LDSM.16.M88.4 R12, [R34] ;  /* 0x00000000220c783b */ /* 0x0009e80000000200 */
[----:B-1----:R-:W1:Y:S01]  /*1690*/  LDSM.16.M88.4 R16, [R36] ;  /* 0x000000002410783b */ /* 0x002e620000000200 */
[----:B----4-:R-:W-:Y:S01]  /*16a0*/  IMAD.U32 R34, RZ, RZ, UR12 ;  /* 0x0000000cff227e24 */ /* 0x010fe2000f8e00ff */
[----:B-1----:R-:W-:Y:S06]  /*16b0*/  HMMA.16816.F32.BF16 R4, R12, R16, R4 ;  /* 0x000000100c04723c */ /* 0x002fec0000041804 */
[----:B------:R-:W-:Y:S01]  /*16c0*/  HMMA.16816.F32.BF16 R8, R12, R18, R8 ;  /* 0x000000120c08723c */ /* 0x000fe20000041808 */
[----:B------:R-:W-:Y:S01]  /*16d0*/  LEA R16, R3, UR14, 0x1 ;  /* 0x0000000e03107c11 */ /* 0x000fe2000f8e08ff */
[----:B------:R-:W-:-:S05]  /*16e0*/  ULEA UR14, UR12, UR11, 0xc ;  /* 0x0000000b0c0e7291 */ /* 0x000fca000f8e603f */
[----:B------:R-:W-:Y:S01]  /*16f0*/  LEA R12, R2, UR15, 0x1 ;  /* 0x0000000f020c7c11 */ /* 0x000fe2000f8e08ff */
[----:B------:R-:W-:Y:S01]  /*1700*/  LDSM.16.M88.4 R16, [R16] ;  /* 0x000000001010783b */ /* 0x000fe20000000200 */
[----:B--2---:R-:W-:Y:S01]  /*1710*/  LEA R35, R26, UR14, 0x1 ;  /* 0x0000000e1a237c11 */ /* 0x004fe2000f8e08ff */
[----:B------:R-:W-:Y:S01]  /*1720*/  ULEA UR15, UR4, UR10, 0xa ;  /* 0x0000000a040f7291 */ /* 0x000fe2000f8e503f */
[----:B---3--:R-:W-:Y:S01]  /*1730*/  LEA R37, R25, UR14, 0x1 ;  /* 0x0000000e19257c11 */ /* 0x008fe2000f8e08ff */
[----:B------:R-:W-:Y:S01]  /*1740*/  ULEA UR14, UR4, UR11, 0xc ;  /* 0x0000000b040e7291 */ /* 0x000fe2000f8e603f */
[----:B------:R-:W1:Y:S05]  /*1750*/  LDSM.16.M88.4 R12, [R12] ;  /* 0x000000000c0c783b */ /* 0x000e6a0000000200 */
[----:B-1----:R-:W-:Y:S06]  /*1760*/  HMMA.16816.F32.BF16 R4, R16, R12, R4 ;  /* 0x0000000c1004723c */ /* 0x002fec0000041804 */
[----:B------:R-:W-:Y:S01]  /*1770*/  HMMA.16816.F32.BF16 R16, R16, R14, R8 ;  /* 0x0000000e1010723c */ /* 0x000fe20000041808 */
[----:B------:R-:W-:Y:S01]  /*1780*/  IMAD R13, R34, 0x400, R27 ;  /* 0x00000400220d7824 */ /* 0x000fe200078e021b */
[----:B------:R-:W-:Y:S01]  /*1790*/  BAR.SYNC.DEFER_BLOCKING 0x0 ;  /* 0x0000000000007b1d */ /* 0x000fe20000010000 */
[----:B------:R-:W-:-:S04]  /*17a0*/  LEA R12, R20, UR14, 0x1 ;  /* 0x0000000e140c7c11 */ /* 0x000fc8000f8e08ff */
[----:B------:R-:W-:Y:S01]  /*17b0*/  LEA R8, R22, UR15, 0x1 ;  /* 0x0000000f16087c11 */ /* 0x000fe2000f8e08ff */
[----:B------:R-:W-:Y:S01]  /*17c0*/  @!PT LDS RZ, [RZ] ;  /* 0x00000000fffff984 */ /* 0x000fe20000000800 */
[----:B------:R-:W-:Y:S01]  /*17d0*/  @!PT LDS RZ, [RZ] ;  /* 0x00000000fffff984 */ /* 0x000fe20000000800 */
[----:B------:R-:W-:Y:S01]  /*17e0*/  @!PT LDS RZ, [RZ] ;  /* 0x00000000fffff984 */ /* 0x000fe20000000800 */
[----:B------:R-:W-:Y:S04]  /*17f0*/  LDGSTS.E.64 [R13], desc[UR16][R28.64+0x140], !P0 ;  /* 0x000001401c0d7fae */ /* 0x000fe8000c121a50 */
[----:B------:R-:W0:Y:S04]  /*1800*/  LDGDEPBAR ;  /* 0x00000000000079af */ /* 0x000e280000000000 */
[----:B------:R-:W-:Y:S04]  /*1810*/  LDGSTS.E.BYPASS.128 [R35], desc[UR16][R30.64+0x140], !P0 ;  /* 0x000001401e237fae */ /* 0x000fe8000c101c50 */
[----:B------:R1:W-:Y:S04]  /*1820*/  LDGSTS.E.BYPASS.128 [R37], desc[UR16][R32.64+0x140], !P0 ;  /* 0x0000014020257fae */ /* 0x0003e8000c101c50 */
[----:B------:R-:W0:Y:S01]  /*1830*/  LDGDEPBAR ;  /* 0x00000000000079af */ /* 0x000e220000000000 */
[----:B-1----:R-:W-:-:S05]  /*1840*/  IADD3 R32, P0, R32, 0x180, RZ ;  /* 0x0000018020207810 */ /* 0x002fca0007f1e0ff */
[----:B------:R-:W-:Y:S01]  /*1850*/  IMAD.X R33, RZ, RZ, R33, P0 ;  /* 0x000000ffff217224 */ /* 0x000fe200000e0621 */
[----:B------:R-:W-:-:S05]  /*1860*/  IADD3 R30, P0, R30, 0x180, RZ ;  /* 0x000001801e1e7810 */ /* 0x000fca0007f1e0ff */
[----:B------:R-:W-:Y:S01]  /*1870*/  IMAD.X R31, RZ, RZ, R31, P0 ;  /* 0x000000ffff1f7224 */ /* 0x000fe200000e061f */
[----:B------:R-:W-:Y:S01]  /*1880*/  IADD3 R28, P0, R28, 0x180, RZ ;  /* 0x000001801c1c7810 */ /* 0x000fe20007f1e0ff */
[----:B------:R-:W-:-:S04]  /*1890*/  DEPBAR.LE SB0, 0x2 ;  /* 0x000080800000791a */ /* 0x000fc80000000000 */
[----:B------:R-:W-:Y:S01]  /*18a0*/  BAR.SYNC.DEFER_BLOCKING 0x0 ;  /* 0x0000000000007b1d */ /* 0x000fe20000010000 */
[----:B------:R-:W-:-:S05]  /*18b0*/  IMAD.X R29, RZ, RZ, R29, P0 ;  /* 0x000000ffff1d7224 */ /* 0x000fca00000e061d */
[----:B------:R-:W1:Y:S04]  /*18c0*/  LDSM.16.M88.4 R8, [R8] ;  /* 0x000000000808783b */ /* 0x000e680000000200 */
[----:B------:R-:W2:Y:S01]  /*18d0*/  LDSM.16.M88.4 R12, [R12] ;  /* 0x000000000c0c783b */ /* 0x000ea20000000200 */
[----:B------:R-:W-:Y:S05]  /*18e0*/  @!P1 BRA `(.L_x_0) ;  /* 0xfffffff000349947 */ /* 0x000fea000383ffff */
[----:B------:R-:W-:Y:S01]  /*18f0*/  IABS R2, UR18 ;  /* 0x0000001200027c13 */ /* 0x000fe20008000000 */
[----:B------:R-:W-:Y:S01]  /*1900*/  UISETP.GE.AND UP2, UPT, UR18, URZ, UPT ;  /* 0x0000003f1200728c */ /* 0x000fe2000bf46270 */
[----:B------:R-:W-:Y:S01]  /*1910*/  IMAD.SHL.U32 R3, R21, 0x8, RZ ;  /* 0x0000000815037824 */ /* 0x000fe200078e00ff */
[----:B------:R-:W-:-:S04]  /*1920*/  DEPBAR.LE SB0, 0x0 ;  /* 0x000080000000791a */ /* 0x000fc80000000000 */
[----:B------:R-:W-:Y:S01]  /*1930*/  R2UR UR4, R2 ;  /* 0x00000000020472ca */ /* 0x000fe200000e0000 */
[C---:B------:R-:W-:Y:S01]  /*1940*/  IMAD.SHL.U32 R2, R0.reuse, 0x2, RZ ;  /* 0x0000000200027824 */ /* 0x040fe200078e00ff */
[----:B------:R-:W-:Y:S01]  /*1950*/  F2FP.BF16.F32.PACK_AB R5, R5, R4 ;  /* 0x000000040505723e */ /* 0x000fe200000010ff */
[----:B------:R-:W-:Y:S01]  /*1960*/  IMAD.SHL.U32 R4, R21, 0x4, RZ ;  /* 0x0000000415047824 */ /* 0x000fe200078e00ff */
[----:B------:R-:W-:Y:S01]  /*1970*/  F2FP.BF16.F32.PACK_AB R7, R7, R6 ;  /* 0x000000060707723e */ /* 0x000fe200000010ff */
[C---:B-1----:R-:W-:Y:S01]  /*1980*/  IMAD.SHL.U32 R9, R0.reuse, 0x8, RZ ;  /* 0x0000000800097824 */ /* 0x042fe200078e00ff */
[----:B------:R-:W-:Y:S02]  /*1990*/  LOP3.LUT R3, R3, 0x6, R2, 0xf8, !PT ;  /* 0x0000000603037812 */ /* 0x000fe400078ef802 */
[----:B------:R-:W-:Y:S02]  /*19a0*/  LOP3.LUT R2, R0, 0x1f, RZ, 0xc0, !PT ;  /* 0x0000001f00027812 */ /* 0x000fe400078ec0ff */
[----:B------:R-:W-:-:S02]  /*19b0*/  F2FP.BF16.F32.PACK_AB R17, R17, R16 ;  /* 0x000000101111723e */ /* 0x000fc400000010ff */
[----:B------:R-:W-:Y:S01]  /*19c0*/  SHF.R.U32.HI R2, RZ, 0x2, R2 ;  /* 0x00000002ff027819 */ /* 0x000fe20000011602 */
[----:B------:R-:W-:Y:S01]  /*19d0*/  UIMAD.WIDE.U32 UR12, UR7, UR4, URZ ;  /* 0x00000004070c72a5 */ /* 0x000fe2000f8e003f */
[----:B------:R-:W-:Y:S02]  /*19e0*/  F2FP.BF16.F32.PACK_AB R19, R19, R18 ;  /* 0x000000121313723e */ /* 0x000fe400000010ff */
[----:B------:R-:W-:Y:S01]  /*19f0*/  SHF.R.U32.HI R6, RZ, 0x3, R0 ;  /* 0x00000003ff067819 */ /* 0x000fe20000011600 */
[----:B------:R-:W-:Y:S01]  /*1a00*/  UIMAD UR5, UR13, UR5, UR4 ;  /* 0x000000050d0572a4 */ /* 0x000fe2000f8e0204 */
[----:B------:R-:W-:Y:S01]  /*1a10*/  IMAD R2, R2, 0x48, R3 ;  /* 0x0000004802027824 */ /* 0x000fe200078e0203 */
[----:B------:R-:W-:Y:S02]  /*1a20*/  LOP3.LUT R23, R4, R23, RZ, 0xfc, !PT ;  /* 0x0000001704177212 */ /* 0x000fe400078efcff */
[----:B------:R-:W-:Y:S01]  /*1a30*/  UISETP.GT.U32.AND UP1, UPT, UR19, UR5, UPT ;  /* 0x000000051300728c */ /* 0x000fe2000bf24070 */
[----:B------:R-:W-:Y:S01]  /*1a40*/  SGXT.U32 R4, R6, 0x4 ;  /* 0x000000040604781a */ /* 0x000fe20000000000 */
[----:B------:R-:W-:Y:S01]  /*1a50*/  IMAD.U32 R6, RZ, RZ, UR9 ;  /* 0x00000009ff067e24 */ /* 0x000fe2000f8e00ff */
[----:B------:R-:W-:Y:S01]  /*1a60*/  LEA R2, R2, UR10, 0x1 ;  /* 0x0000000a02027c11 */ /* 0x000fe2000f8e08ff */
[----:B------:R-:W-:Y:S01]  /*1a70*/  BAR.SYNC.DEFER_BLOCKING 0x0 ;  /* 0x0000000000007b1d */ /* 0x000fe20000010000 */
[----:B------:R-:W-:-:S02]  /*1a80*/  IMAD R23, R23, 0x9, R24 ;  /* 0x0000000917177824 */ /* 0x000fc400078e0218 */
[----:B------:R-:W-:-:S04]  /*1a90*/  LOP3.LUT R9, R6, 0x38, R9, 0xf8, !PT ;  /* 0x0000003806097812 */ /* 0x000fc800078ef809 */
[----:B------:R-:W-:-:S04]  /*1aa0*/  @!UP1 UIADD3 UR5, UR5, -UR19, URZ ;  /* 0x8000001305059290 */ /* 0x000fc8000fffe03f */
[----:B------:R-:W-:-:S11]  /*1ab0*/  UISETP.GT.U32.AND UP1, UPT, UR19, UR5, UPT ;  /* 0x000000051300728c */ /* 0x000fd6000bf24070 */
[----:B------:R-:W-:Y:S01]  /*1ac0*/  @!UP1 UIADD3 UR5, UR5, -UR19, URZ ;  /* 0x8000001305059290 */ /* 0x000fe2000fffe03f */
[----:B------:R1:W-:Y:S03]  /*1ad0*/  STS [R2], R5 ;  /* 0x0000000502007388 */ /* 0x0003e60000000800 */
[----:B------:R-:W-:Y:S01]  /*1ae0*/  @!UP2 UIADD3 UR5, -UR5, URZ, URZ ;  /* 0x0000003f0505a290 */ /* 0x000fe2000fffe13f */
[----:B------:R1:W-:Y:S03]  /*1af0*/  STS [R2+0x480], R7 ;  /* 0x0004800702007388 */ /* 0x0003e60000000800 */
[----:B------:R-:W-:Y:S01]  /*1b00*/  USEL UR5, UR8, UR5, !UP0 ;  /* 0x0000000508057287 */ /* 0x000fe2000c000000 */
[----:B------:R1:W-:Y:S03]  /*1b10*/  STS [R2+0x40], R17 ;  /* 0x0000401102007388 */ /* 0x0003e60000000800 */
[----:B------:R-:W-:Y:S01]  /*1b20*/  ULEA UR5, UR6, UR5, 0x3 ;  /* 0x0000000506057291 */ /* 0x000fe2000f8e183f */
[----:B------:R1:W-:Y:S03]  /*1b30*/  STS [R2+0x4c0], R19 ;  /* 0x0004c01302007388 */ /* 0x0003e60000000800 */
[----:B------:R-:W-:-:S06]  /*1b40*/  USHF.L.U32 UR5, UR5, 0x4, URZ ;  /* 0x0000000405057899 */ /* 0x000fcc000800063f */
[----:B------:R-:W-:Y:S01]  /*1b50*/  LOP3.LUT R0, R4, UR5, RZ, 0xfc, !PT ;  /* 0x0000000504007c12 */ /* 0x000fe2000f8efcff */
[----:B------:R-:W-:Y:S03]  /*1b60*/  BAR.SYNC.DEFER_BLOCKING 0x0 ;  /* 0x0000000000007b1d */ /* 0x000fe60000010000 */
[----:B------:R-:W-:Y:S01]  /*1b70*/  ISETP.GE.AND P0, PT, R0, 0x1, PT ;  /* 0x000000010000780c */ /* 0x000fe20003f06270 */
[----:B------:R-:W-:-:S03]  /*1b80*/  IMAD.SHL.U32 R0, R23, 0x8, RZ ;  /* 0x0000000817007824 */ /* 0x000fc600078e00ff */
[----:B------:R-:W-:Y:S02]  /*1b90*/  ISETP.LT.AND P0, PT, R9, 0xc00, !P0 ;  /* 0x00000c000900780c */ /* 0x000fe40004701270 */
[----:B------:R-:W-:-:S11]  /*1ba0*/  LEA R0, R0, UR10, 0x1 ;  /* 0x0000000a00007c11 */ /* 0x000fd6000f8e08ff */
[----:B-1----:R-:W-:Y:S05]  /*1bb0*/  @!P0 EXIT ;  /* 0x000000000000894d */ /* 0x002fea0003800000 */
[----:B------:R-:W1:Y:S01]  /*1bc0*/  LDS.128 R4, [R0] ;  /* 0x0000000000047984 */ /* 0x000e620000000c00 */
[----:B------:R-:W2:Y:S02]  /*1bd0*/  LDC.64 R2, c[0x0][0x220] ;  /* 0x00008800ff027b82 */ /* 0x000ea40000000a00 */
[----:B--2---:R-:W-:-:S05]  /*1be0*/  IMAD.WIDE R2, R9, 0x2, R2 ;  /* 0x0000000209027825 */ /* 0x004fca00078e0202 */
[----:B-1----:R-:W-:Y:S01]  /*1bf0*/  STG.E.128 desc[UR16][R2.64], R4 ;  /* 0x0000000402007986 */ /* 0x002fe2000c101d10 */
[----:B------:R-:W-:Y:S05]  /*1c00*/  EXIT ;  /* 0x000000000000794d */ /* 0x000fea0003800000 */
.L_x_1:
[----:B------:R-:W-:-:S00]  /*1c10*/  BRA `(.L_x_1) ;  /* 0xfffffffc00fc7947 */ /* 0x000fc0000383ffff */
[----:B------:R-:W-:-:S00]  /*1c20*/  NOP ;  /* 0x0000000000007918 */ /* 0x000fc00000000000 */
        /* <DEDUP_REMOVED lines=13> */
.L_x_2:


//--------------------- .nv.shared.triton_mm      --------------------------
	.section	.nv.shared.triton_mm,"aw",@nobits
	.sectionflags	@""
	.align	16
	.zero		1024


//--------------------- .nv.constant0.triton_mm   --------------------------
	.section	.nv.constant0.triton_mm,"a",@progbits
	.sectionflags	@""
	.align	4
.nv.constant0.triton_mm:
	.zero		552
